//
// Generated by NVIDIA NVVM Compiler
//
// Compiler Build ID: CL-36424714
// Cuda compilation tools, release 13.0, V13.0.88
// Based on NVVM 20.0.0
//

.version 9.0
.target sm_100
.address_size 64

	// .globl	_Z10cuda_hellov
.extern .func  (.param .b32 func_retval0) vprintf
(
	.param .b64 vprintf_param_0,
	.param .b64 vprintf_param_1
)
;
.global .align 1 .b8 $str[34] = {72, 101, 108, 108, 111, 44, 32, 87, 111, 114, 108, 100, 32, 102, 114, 111, 109, 32, 71, 80, 85, 32, 116, 104, 114, 101, 97, 100, 32, 37, 100, 33, 10};

.visible .entry _Z10cuda_hellov()
{
	.local .align 8 .b8 	__local_depot0[8];
	.reg .b64 	%SP;
	.reg .b64 	%SPL;
	.reg .b32 	%r<4>;
	.reg .b64 	%rd<5>;

	mov.u64 	%SPL, __local_depot0;
	cvta.local.u64 	%SP, %SPL;
	add.u64 	%rd1, %SP, 0;
	add.u64 	%rd2, %SPL, 0;
	mov.u32 	%r1, %tid.x;
	st.local.u32 	[%rd2], %r1;
	mov.u64 	%rd3, $str;
	cvta.global.u64 	%rd4, %rd3;
	{ // callseq 0, 0
	.param .b64 param0;
	st.param.b64 	[param0], %rd4;
	.param .b64 param1;
	st.param.b64 	[param1], %rd1;
	.param .b32 retval0;
	call.uni (retval0), 
	vprintf, 
	(
	param0, 
	param1
	);
	ld.param.b32 	%r2, [retval0];
	} // callseq 0
	ret;

}


// ===== COMPILED SASS (sm_100) =====

	.target	sm_100

	.elftype	@"ET_EXEC"


//--------------------- .note.nv.tkinfo           --------------------------
	.section	.note.nv.tkinfo,"",@"SHT_NOTE"
	.sectionflags	@"SHF_NOTE_NV_TKINFO"
	.tkinfo
        /*0018*/ 	.word	0x00000002
        /*0030*/ 	.string	""
        /*0030*/ 	.string	"ptxas"
        /*0030*/ 	.string	"Cuda compilation tools, release 13.0, V13.0.88"
        /*0030*/ 	.string	"Build cuda_13.0.r13.0/compiler.36424714_0"
        /*0030*/ 	.string	"-arch sm_100 -m 64 "



//--------------------- .note.nv.cuinfo           --------------------------
	.section	.note.nv.cuinfo,"",@"SHT_NOTE"
	.sectionflags	@"SHF_NOTE_NV_CUINFO"
        /*0018*/ 	.short	0x0002
        /*001a*/ 	.short	0x0064
        /*001c*/ 	.short	0x0082
	.zero		2


//--------------------- .nv.info                  --------------------------
	.section	.nv.info,"",@"SHT_CUDA_INFO"
	.align	4


	//----- nvinfo : EIATTR_REGCOUNT
	.align		4
        /*0000*/ 	.byte	0x04, 0x2f
        /*0002*/ 	.short	(.L_2 - .L_1)
	.align		4
.L_1:
        /*0004*/ 	.word	index@(_Z10cuda_hellov)
        /*0008*/ 	.word	0x00000018


	//----- nvinfo : EIATTR_FRAME_SIZE
	.align		4
.L_2:
        /*000c*/ 	.byte	0x04, 0x11
        /*000e*/ 	.short	(.L_4 - .L_3)
	.align		4
.L_3:
        /*0010*/ 	.word	index@(_Z10cuda_hellov)
        /*0014*/ 	.word	0x00000008


	//----- nvinfo : EIATTR_MIN_STACK_SIZE
	.align		4
.L_4:
        /*0018*/ 	.byte	0x04, 0x12
        /*001a*/ 	.short	(.L_6 - .L_5)
	.align		4
.L_5:
        /*001c*/ 	.word	index@(_Z10cuda_hellov)
        /*0020*/ 	.word	0x00000008
.L_6:


//--------------------- .nv.compat                --------------------------
	.section	.nv.compat,"",@"SHT_CUDA_COMPAT_INFO"
	.align	4
        /*0000*/ 	.byte	0x02, 0x09, 0x00, 0x00, 0x02, 0x02, 0x01, 0x00, 0x02, 0x05, 0x05, 0x00, 0x03, 0x07, 0x01, 0x01
        /*0010*/ 	.byte	0x02, 0x03, 0x00, 0x00, 0x02, 0x06, 0x01, 0x00, 0x04, 0x0b, 0x08, 0x00, 0x09, 0x00, 0x00, 0x00
        /*0020*/ 	.byte	0x00, 0x00, 0x00, 0x00


//--------------------- .nv.info._Z10cuda_hellov  --------------------------
	.section	.nv.info._Z10cuda_hellov,"",@"SHT_CUDA_INFO"
	.sectionflags	@""
	.align	4


	//----- nvinfo : EIATTR_CUDA_API_VERSION
	.align		4
        /*0000*/ 	.byte	0x04, 0x37
        /*0002*/ 	.short	(.L_8 - .L_7)
.L_7:
        /*0004*/ 	.word	0x00000082


	//----- nvinfo : EIATTR_SPARSE_MMA_MASK
	.align		4
.L_8:
        /*0008*/ 	.byte	0x03, 0x50
        /*000a*/ 	.short	0x0000


	//----- nvinfo : EIATTR_MAXREG_COUNT
	.align		4
        /*000c*/ 	.byte	0x03, 0x1b
        /*000e*/ 	.short	0x00ff


	//----- nvinfo : EIATTR_EXTERNS
	.align		4
        /*0010*/ 	.byte	0x04, 0x0f
        /*0012*/ 	.short	(.L_10 - .L_9)


	//   ....[0]....
	.align		4
.L_9:
        /*0014*/ 	.word	index@(vprintf)


	//----- nvinfo : EIATTR_MERCURY_ISA_VERSION
	.align		4
.L_10:
        /*0018*/ 	.byte	0x03, 0x5f
        /*001a*/ 	.short	0x0101


	//----- nvinfo : EIATTR_VRC_CTA_INIT_COUNT
	.align		4
        /*001c*/ 	.byte	0x02, 0x4a
	.zero		1
	.zero		1


	//----- nvinfo : EIATTR_SYSCALL_OFFSETS
	.align		4
        /*0020*/ 	.byte	0x04, 0x46
        /*0022*/ 	.short	(.L_12 - .L_11)


	//   ....[0]....
.L_11:
        /*0024*/ 	.word	0x000000e0


	//----- nvinfo : EIATTR_EXIT_INSTR_OFFSETS
	.align		4
.L_12:
        /*0028*/ 	.byte	0x04, 0x1c
        /*002a*/ 	.short	(.L_14 - .L_13)


	//   ....[0]....
.L_13:
        /*002c*/ 	.word	0x000000f0


	//----- nvinfo : EIATTR_SW_WAR
	.align		4
.L_14:
        /*0030*/ 	.byte	0x04, 0x36
        /*0032*/ 	.short	(.L_16 - .L_15)
.L_15:
        /*0034*/ 	.word	0x00000008
.L_16:


//--------------------- .nv.callgraph             --------------------------
	.section	.nv.callgraph,"",@"SHT_CUDA_CALLGRAPH"
	.align	4
	.sectionentsize	8
	.align		4
        /*0000*/ 	.word	0x00000000
	.align		4
        /*0004*/ 	.word	0xffffffff
	.align		4
        /*0008*/ 	.word	index@(_Z10cuda_hellov)
	.align		4
        /*000c*/ 	.word	index@(vprintf)
	.align		4
        /*0010*/ 	.word	0x00000000
	.align		4
        /*0014*/ 	.word	0xfffffffe
	.align		4
        /*0018*/ 	.word	0x00000000
	.align		4
        /*001c*/ 	.word	0xfffffffd
	.align		4
        /*0020*/ 	.word	0x00000000
	.align		4
        /*0024*/ 	.word	0xfffffffc


//--------------------- .nv.constant4             --------------------------
	.section	.nv.constant4,"a",@progbits
	.align	8
	.align		8
.nv.constant4:
        /*0000*/ 	.dword	vprintf
	.align		8
        /*0008*/ 	.dword	$str


//--------------------- .text._Z10cuda_hellov     --------------------------
	.section	.text._Z10cuda_hellov,"ax",@progbits
	.align	128
        .global         _Z10cuda_hellov
        .type           _Z10cuda_hellov,@function
        .size           _Z10cuda_hellov,(.L_x_2 - _Z10cuda_hellov)
        .other          _Z10cuda_hellov,@"STO_CUDA_ENTRY STV_DEFAULT"
_Z10cuda_hellov:
.text._Z10cuda_hellov:
[----:B------:R-:W0:Y:S01]  /*0000*/  LDC R1, c[0x0][0x37c] ;  /* 0x0000df00ff017b82 */ /* 0x000e220000000800 */
[----:B------:R-:W1:Y:S01]  /*0010*/  S2R R8, SR_TID.X ;  /* 0x0000000000087919 */ /* 0x000e620000002100 */
[----:B0-----:R-:W-:Y:S01]  /*0020*/  VIADD R1, R1, 0xfffffff8 ;  /* 0xfffffff801017836 */ /* 0x001fe20000000000 */
[----:B------:R-:W-:Y:S01]  /*0030*/  MOV R0, 0x0 ;  /* 0x0000000000007802 */ /* 0x000fe20000000f00 */
[----:B------:R-:W0:Y:S04]  /*0040*/  LDCU UR4, c[0x0][0x2f8] ;  /* 0x00005f00ff0477ac */ /* 0x000e280008000800 */
[----:B------:R2:W3:Y:S01]  /*0050*/  LDC.64 R2, c[0x4][R0] ;  /* 0x0100000000027b82 */ /* 0x0004e20000000a00 */
[----:B------:R-:W4:Y:S01]  /*0060*/  LDCU.64 UR6, c[0x4][0x8] ;  /* 0x01000100ff0677ac */ /* 0x000f220008000a00 */
[----:B------:R-:W5:Y:S01]  /*0070*/  LDCU UR5, c[0x0][0x2fc] ;  /* 0x00005f80ff0577ac */ /* 0x000f620008000800 */
[----:B0-----:R-:W-:Y:S01]  /*0080*/  IADD3 R6, P0, PT, R1, UR4, RZ ;  /* 0x0000000401067c10 */ /* 0x001fe2000ff1e0ff */
[----:B----4-:R-:W-:Y:S01]  /*0090*/  IMAD.U32 R4, RZ, RZ, UR6 ;  /* 0x00000006ff047e24 */ /* 0x010fe2000f8e00ff */
[----:B------:R-:W-:-:S03]  /*00a0*/  MOV R5, UR7 ;  /* 0x0000000700057c02 */ /* 0x000fc60008000f00 */
[----:B-----5:R-:W-:Y:S01]  /*00b0*/  IMAD.X R7, RZ, RZ, UR5, P0 ;  /* 0x00000005ff077e24 */ /* 0x020fe200080e06ff */
[----:B-1----:R2:W-:Y:S07]  /*00c0*/  STL [R1], R8 ;  /* 0x0000000801007387 */ /* 0x0025ee0000100800 */
[----:B------:R-:W-:-:S07]  /*00d0*/  LEPC R20, `(.L_x_0) ;  /* 0x000000001014794e */ /* 0x000fce0000000000 */
[----:B--23--:R-:W-:Y:S05]  /*00e0*/  CALL.ABS.NOINC R2 ;  /* 0x0000000002007343 */ /* 0x00cfea0003c00000 */
.L_x_0:
[----:B------:R-:W-:Y:S05]  /*00f0*/  EXIT ;  /* 0x000000000000794d */ /* 0x000fea0003800000 */
.L_x_1:
[----:B------:R-:W-:-:S00]  /*0100*/  BRA `(.L_x_1) ;  /* 0xfffffffc00fc7947 */ /* 0x000fc0000383ffff */
[----:B------:R-:W-:-:S00]  /*0110*/  NOP ;  /* 0x0000000000007918 */ /* 0x000fc00000000000 */
        /* <DEDUP_REMOVED lines=14> */
.L_x_2:


//--------------------- .nv.global.init           --------------------------
	.section	.nv.global.init,"aw",@progbits
.nv.global.init:
	.type		$str,@object
	.size		$str,(.L_0 - $str)
$str:
        /*0000*/ 	.byte	0x48, 0x65, 0x6c, 0x6c, 0x6f, 0x2c, 0x20, 0x57, 0x6f, 0x72, 0x6c, 0x64, 0x20, 0x66, 0x72, 0x6f
        /*0010*/ 	.byte	0x6d, 0x20, 0x47, 0x50, 0x55, 0x20, 0x74, 0x68, 0x72, 0x65, 0x61, 0x64, 0x20, 0x25, 0x64, 0x21
        /*0020*/ 	.byte	0x0a, 0x00
.L_0:


//--------------------- .nv.shared.reserved.0     --------------------------
	.section	.nv.shared.reserved.0,"aw",@nobits
	.weak		__nv_reservedSMEM_offset_0_alias
	.size		__nv_reservedSMEM_offset_0_alias, 0, 64
	.other		__nv_reservedSMEM_offset_0_alias,@"STO_CUDA_RESERVED_SHARED STV_DEFAULT"
__nv_reservedSMEM_offset_0_alias:
	.zero		0
	.zero		64


//--------------------- .nv.constant0._Z10cuda_hellov --------------------------
	.section	.nv.constant0._Z10cuda_hellov,"a",@progbits
	.sectionflags	@""
	.align	4
.nv.constant0._Z10cuda_hellov:
	.zero		896


//--------------------- SYMBOLS --------------------------

	.type		.nv.reservedSmem.offset0,@object
	.size		.nv.reservedSmem.offset0,0x4
	.type		vprintf,@function
